//
// Generated by NVIDIA NVVM Compiler
//
// Compiler Build ID: CL-36424714
// Cuda compilation tools, release 13.0, V13.0.88
// Based on NVVM 20.0.0
//

.version 9.0
.target sm_100
.address_size 64

	// .globl	_Z18compute_dims_orderPiS_S_iS_
.global .align 4 .u32 d_lock;

.visible .entry _Z18compute_dims_orderPiS_S_iS_(
	.param .u64 .ptr .align 1 _Z18compute_dims_orderPiS_S_iS__param_0,
	.param .u64 .ptr .align 1 _Z18compute_dims_orderPiS_S_iS__param_1,
	.param .u64 .ptr .align 1 _Z18compute_dims_orderPiS_S_iS__param_2,
	.param .u32 _Z18compute_dims_orderPiS_S_iS__param_3,
	.param .u64 .ptr .align 1 _Z18compute_dims_orderPiS_S_iS__param_4
)
{
	.reg .pred 	%p<2>;
	.reg .b32 	%r<12>;
	.reg .b64 	%rd<12>;

	ld.param.u64 	%rd1, [_Z18compute_dims_orderPiS_S_iS__param_0];
	ld.param.u64 	%rd2, [_Z18compute_dims_orderPiS_S_iS__param_1];
	ld.param.u64 	%rd3, [_Z18compute_dims_orderPiS_S_iS__param_2];
	ld.param.u32 	%r2, [_Z18compute_dims_orderPiS_S_iS__param_3];
	mov.u32 	%r3, %tid.x;
	mov.u32 	%r4, %ntid.x;
	mov.u32 	%r5, %ctaid.x;
	mad.lo.s32 	%r1, %r4, %r5, %r3;
	setp.ge.s32 	%p1, %r1, %r2;
	@%p1 bra 	$L__BB0_2;
	cvta.to.global.u64 	%rd4, %rd1;
	cvta.to.global.u64 	%rd5, %rd3;
	cvta.to.global.u64 	%rd6, %rd2;
	mul.wide.s32 	%rd7, %r1, 4;
	add.s64 	%rd8, %rd4, %rd7;
	ld.global.u32 	%r6, [%rd8];
	mul.wide.s32 	%rd9, %r6, 4;
	add.s64 	%rd10, %rd5, %rd9;
	ld.global.u32 	%r7, [%rd10+4];
	add.s32 	%r8, %r7, 1;
	add.s64 	%rd11, %rd6, %rd7;
	st.global.u32 	[%rd11], %r8;
	ld.global.u32 	%r9, [%rd10+4];
	add.s32 	%r10, %r9, 1;
	st.global.u32 	[%rd10+4], %r10;
	add.s32 	%r11, %r1, 1;
	st.global.u32 	[d_lock], %r11;
	bar.sync 	0;
$L__BB0_2:
	ret;

}
	// .globl	_Z20get_dims_order_startPiS_S_i
.visible .entry _Z20get_dims_order_startPiS_S_i(
	.param .u64 .ptr .align 1 _Z20get_dims_order_startPiS_S_i_param_0,
	.param .u64 .ptr .align 1 _Z20get_dims_order_startPiS_S_i_param_1,
	.param .u64 .ptr .align 1 _Z20get_dims_order_startPiS_S_i_param_2,
	.param .u32 _Z20get_dims_order_startPiS_S_i_param_3
)
{
	.reg .pred 	%p<3>;
	.reg .b32 	%r<8>;
	.reg .b64 	%rd<13>;

	ld.param.u64 	%rd1, [_Z20get_dims_order_startPiS_S_i_param_0];
	ld.param.u64 	%rd2, [_Z20get_dims_order_startPiS_S_i_param_1];
	ld.param.u64 	%rd3, [_Z20get_dims_order_startPiS_S_i_param_2];
	ld.param.u32 	%r2, [_Z20get_dims_order_startPiS_S_i_param_3];
	mov.u32 	%r3, %tid.x;
	mov.u32 	%r4, %ntid.x;
	mov.u32 	%r5, %ctaid.x;
	mad.lo.s32 	%r1, %r4, %r5, %r3;
	setp.ge.s32 	%p1, %r1, %r2;
	@%p1 bra 	$L__BB1_3;
	cvta.to.global.u64 	%rd4, %rd2;
	mul.wide.s32 	%rd5, %r1, 4;
	add.s64 	%rd6, %rd4, %rd5;
	ld.global.u32 	%r6, [%rd6];
	setp.ne.s32 	%p2, %r6, 0;
	@%p2 bra 	$L__BB1_3;
	cvta.to.global.u64 	%rd7, %rd1;
	add.s64 	%rd9, %rd7, %rd5;
	ld.global.u32 	%r7, [%rd9];
	cvta.to.global.u64 	%rd10, %rd3;
	mul.wide.s32 	%rd11, %r7, 4;
	add.s64 	%rd12, %rd10, %rd11;
	st.global.u32 	[%rd12+4], %r1;
$L__BB1_3:
	ret;

}
	// .globl	_Z19count_simplices_dimPiS_i
.visible .entry _Z19count_simplices_dimPiS_i(
	.param .u64 .ptr .align 1 _Z19count_simplices_dimPiS_i_param_0,
	.param .u64 .ptr .align 1 _Z19count_simplices_dimPiS_i_param_1,
	.param .u32 _Z19count_simplices_dimPiS_i_param_2
)
{
	.reg .pred 	%p<3>;
	.reg .b32 	%r<8>;
	.reg .b64 	%rd<9>;

	ld.param.u64 	%rd1, [_Z19count_simplices_dimPiS_i_param_0];
	ld.param.u64 	%rd2, [_Z19count_simplices_dimPiS_i_param_1];
	ld.param.u32 	%r3, [_Z19count_simplices_dimPiS_i_param_2];
	mov.u32 	%r4, %tid.x;
	mov.u32 	%r5, %ntid.x;
	mov.u32 	%r6, %ctaid.x;
	mad.lo.s32 	%r1, %r5, %r6, %r4;
	setp.ge.s32 	%p1, %r1, %r3;
	@%p1 bra 	$L__BB2_3;
	cvta.to.global.u64 	%rd3, %rd2;
	mul.wide.s32 	%rd4, %r1, 4;
	add.s64 	%rd5, %rd3, %rd4;
	ld.global.u32 	%r2, [%rd5];
	setp.lt.s32 	%p2, %r2, 0;
	@%p2 bra 	$L__BB2_3;
	cvta.to.global.u64 	%rd6, %rd1;
	mul.wide.u32 	%rd7, %r2, 4;
	add.s64 	%rd8, %rd6, %rd7;
	atom.global.add.u32 	%r7, [%rd8], 1;
$L__BB2_3:
	ret;

}
	// .globl	_Z22get_simplex_dimensionsPiS_ii
.visible .entry _Z22get_simplex_dimensionsPiS_ii(
	.param .u64 .ptr .align 1 _Z22get_simplex_dimensionsPiS_ii_param_0,
	.param .u64 .ptr .align 1 _Z22get_simplex_dimensionsPiS_ii_param_1,
	.param .u32 _Z22get_simplex_dimensionsPiS_ii_param_2,
	.param .u32 _Z22get_simplex_dimensionsPiS_ii_param_3
)
{
	.reg .pred 	%p<5>;
	.reg .b32 	%r<20>;
	.reg .b64 	%rd<9>;

	ld.param.u64 	%rd2, [_Z22get_simplex_dimensionsPiS_ii_param_0];
	ld.param.u64 	%rd3, [_Z22get_simplex_dimensionsPiS_ii_param_1];
	ld.param.u32 	%r10, [_Z22get_simplex_dimensionsPiS_ii_param_2];
	ld.param.u32 	%r9, [_Z22get_simplex_dimensionsPiS_ii_param_3];
	mov.u32 	%r11, %tid.x;
	mov.u32 	%r12, %ntid.x;
	mov.u32 	%r13, %ctaid.x;
	mad.lo.s32 	%r1, %r12, %r13, %r11;
	setp.ge.s32 	%p1, %r1, %r10;
	@%p1 bra 	$L__BB3_6;
	mul.lo.s32 	%r18, %r9, %r1;
	setp.lt.s32 	%p2, %r9, 1;
	mov.b32 	%r19, -1;
	@%p2 bra 	$L__BB3_5;
	cvta.to.global.u64 	%rd1, %rd3;
	add.s32 	%r3, %r18, %r9;
	mov.b32 	%r19, -1;
$L__BB3_3:
	mul.wide.s32 	%rd4, %r18, 4;
	add.s64 	%rd5, %rd1, %rd4;
	ld.global.u32 	%r16, [%rd5];
	setp.eq.s32 	%p3, %r16, -1;
	@%p3 bra 	$L__BB3_5;
	add.s32 	%r19, %r19, 1;
	add.s32 	%r18, %r18, 1;
	setp.lt.s32 	%p4, %r18, %r3;
	@%p4 bra 	$L__BB3_3;
$L__BB3_5:
	cvta.to.global.u64 	%rd6, %rd2;
	mul.wide.s32 	%rd7, %r1, 4;
	add.s64 	%rd8, %rd6, %rd7;
	st.global.u32 	[%rd8], %r19;
$L__BB3_6:
	ret;

}


// ===== COMPILED SASS (sm_100) =====

	.target	sm_100

	.elftype	@"ET_EXEC"


//--------------------- .note.nv.tkinfo           --------------------------
	.section	.note.nv.tkinfo,"",@"SHT_NOTE"
	.sectionflags	@"SHF_NOTE_NV_TKINFO"
	.tkinfo
        /*0018*/ 	.word	0x00000002
        /*0030*/ 	.string	""
        /*0030*/ 	.string	"ptxas"
        /*0030*/ 	.string	"Cuda compilation tools, release 13.0, V13.0.88"
        /*0030*/ 	.string	"Build cuda_13.0.r13.0/compiler.36424714_0"
        /*0030*/ 	.string	"-arch sm_100 -m 64 "



//--------------------- .note.nv.cuinfo           --------------------------
	.section	.note.nv.cuinfo,"",@"SHT_NOTE"
	.sectionflags	@"SHF_NOTE_NV_CUINFO"
        /*0018*/ 	.short	0x0002
        /*001a*/ 	.short	0x0064
        /*001c*/ 	.short	0x0082
	.zero		2


//--------------------- .nv.info                  --------------------------
	.section	.nv.info,"",@"SHT_CUDA_INFO"
	.align	4


	//----- nvinfo : EIATTR_REGCOUNT
	.align		4
        /*0000*/ 	.byte	0x04, 0x2f
        /*0002*/ 	.short	(.L_2 - .L_1)
	.align		4
.L_1:
        /*0004*/ 	.word	index@(_Z18compute_dims_orderPiS_S_iS_)
        /*0008*/ 	.word	0x00000012


	//----- nvinfo : EIATTR_FRAME_SIZE
	.align		4
.L_2:
        /*000c*/ 	.byte	0x04, 0x11
        /*000e*/ 	.short	(.L_4 - .L_3)
	.align		4
.L_3:
        /*0010*/ 	.word	index@(_Z18compute_dims_orderPiS_S_iS_)
        /*0014*/ 	.word	0x00000000


	//----- nvinfo : EIATTR_REGCOUNT
	.align		4
.L_4:
        /*0018*/ 	.byte	0x04, 0x2f
        /*001a*/ 	.short	(.L_6 - .L_5)
	.align		4
.L_5:
        /*001c*/ 	.word	index@(_Z20get_dims_order_startPiS_S_i)
        /*0020*/ 	.word	0x0000000a


	//----- nvinfo : EIATTR_FRAME_SIZE
	.align		4
.L_6:
        /*0024*/ 	.byte	0x04, 0x11
        /*0026*/ 	.short	(.L_8 - .L_7)
	.align		4
.L_7:
        /*0028*/ 	.word	index@(_Z20get_dims_order_startPiS_S_i)
        /*002c*/ 	.word	0x00000000


	//----- nvinfo : EIATTR_REGCOUNT
	.align		4
.L_8:
        /*0030*/ 	.byte	0x04, 0x2f
        /*0032*/ 	.short	(.L_10 - .L_9)
	.align		4
.L_9:
        /*0034*/ 	.word	index@(_Z19count_simplices_dimPiS_i)
        /*0038*/ 	.word	0x0000000a


	//----- nvinfo : EIATTR_FRAME_SIZE
	.align		4
.L_10:
        /*003c*/ 	.byte	0x04, 0x11
        /*003e*/ 	.short	(.L_12 - .L_11)
	.align		4
.L_11:
        /*0040*/ 	.word	index@(_Z19count_simplices_dimPiS_i)
        /*0044*/ 	.word	0x00000000


	//----- nvinfo : EIATTR_REGCOUNT
	.align		4
.L_12:
        /*0048*/ 	.byte	0x04, 0x2f
        /*004a*/ 	.short	(.L_14 - .L_13)
	.align		4
.L_13:
        /*004c*/ 	.word	index@(_Z22get_simplex_dimensionsPiS_ii)
        /*0050*/ 	.word	0x0000000e


	//----- nvinfo : EIATTR_FRAME_SIZE
	.align		4
.L_14:
        /*0054*/ 	.byte	0x04, 0x11
        /*0056*/ 	.short	(.L_16 - .L_15)
	.align		4
.L_15:
        /*0058*/ 	.word	index@(_Z22get_simplex_dimensionsPiS_ii)
        /*005c*/ 	.word	0x00000000


	//----- nvinfo : EIATTR_MIN_STACK_SIZE
	.align		4
.L_16:
        /*0060*/ 	.byte	0x04, 0x12
        /*0062*/ 	.short	(.L_18 - .L_17)
	.align		4
.L_17:
        /*0064*/ 	.word	index@(_Z22get_simplex_dimensionsPiS_ii)
        /*0068*/ 	.word	0x00000000


	//----- nvinfo : EIATTR_MIN_STACK_SIZE
	.align		4
.L_18:
        /*006c*/ 	.byte	0x04, 0x12
        /*006e*/ 	.short	(.L_20 - .L_19)
	.align		4
.L_19:
        /*0070*/ 	.word	index@(_Z19count_simplices_dimPiS_i)
        /*0074*/ 	.word	0x00000000


	//----- nvinfo : EIATTR_MIN_STACK_SIZE
	.align		4
.L_20:
        /*0078*/ 	.byte	0x04, 0x12
        /*007a*/ 	.short	(.L_22 - .L_21)
	.align		4
.L_21:
        /*007c*/ 	.word	index@(_Z20get_dims_order_startPiS_S_i)
        /*0080*/ 	.word	0x00000000


	//----- nvinfo : EIATTR_MIN_STACK_SIZE
	.align		4
.L_22:
        /*0084*/ 	.byte	0x04, 0x12
        /*0086*/ 	.short	(.L_24 - .L_23)
	.align		4
.L_23:
        /*0088*/ 	.word	index@(_Z18compute_dims_orderPiS_S_iS_)
        /*008c*/ 	.word	0x00000000
.L_24:


//--------------------- .nv.compat                --------------------------
	.section	.nv.compat,"",@"SHT_CUDA_COMPAT_INFO"
	.align	4
        /*0000*/ 	.byte	0x02, 0x09, 0x00, 0x00, 0x02, 0x02, 0x01, 0x00, 0x02, 0x05, 0x05, 0x00, 0x03, 0x07, 0x01, 0x01
        /*0010*/ 	.byte	0x02, 0x03, 0x00, 0x00, 0x02, 0x06, 0x01, 0x00, 0x04, 0x0b, 0x08, 0x00, 0x09, 0x00, 0x00, 0x00
        /*0020*/ 	.byte	0x00, 0x00, 0x00, 0x00


//--------------------- .nv.info._Z22get_simplex_dimensionsPiS_ii --------------------------
	.section	.nv.info._Z22get_simplex_dimensionsPiS_ii,"",@"SHT_CUDA_INFO"
	.sectionflags	@""
	.align	4


	//----- nvinfo : EIATTR_CUDA_API_VERSION
	.align		4
        /*0000*/ 	.byte	0x04, 0x37
        /*0002*/ 	.short	(.L_26 - .L_25)
.L_25:
        /*0004*/ 	.word	0x00000082


	//----- nvinfo : EIATTR_KPARAM_INFO
	.align		4
.L_26:
        /*0008*/ 	.byte	0x04, 0x17
        /*000a*/ 	.short	(.L_28 - .L_27)
.L_27:
        /*000c*/ 	.word	0x00000000
        /*0010*/ 	.short	0x0003
        /*0012*/ 	.short	0x0014
        /*0014*/ 	.byte	0x00, 0xf0, 0x11, 0x00


	//----- nvinfo : EIATTR_KPARAM_INFO
	.align		4
.L_28:
        /*0018*/ 	.byte	0x04, 0x17
        /*001a*/ 	.short	(.L_30 - .L_29)
.L_29:
        /*001c*/ 	.word	0x00000000
        /*0020*/ 	.short	0x0002
        /*0022*/ 	.short	0x0010
        /*0024*/ 	.byte	0x00, 0xf0, 0x11, 0x00


	//----- nvinfo : EIATTR_KPARAM_INFO
	.align		4
.L_30:
        /*0028*/ 	.byte	0x04, 0x17
        /*002a*/ 	.short	(.L_32 - .L_31)
.L_31:
        /*002c*/ 	.word	0x00000000
        /*0030*/ 	.short	0x0001
        /*0032*/ 	.short	0x0008
        /*0034*/ 	.byte	0x00, 0xf5, 0x21, 0x00


	//----- nvinfo : EIATTR_KPARAM_INFO
	.align		4
.L_32:
        /*0038*/ 	.byte	0x04, 0x17
        /*003a*/ 	.short	(.L_34 - .L_33)
.L_33:
        /*003c*/ 	.word	0x00000000
        /*0040*/ 	.short	0x0000
        /*0042*/ 	.short	0x0000
        /*0044*/ 	.byte	0x00, 0xf5, 0x21, 0x00


	//----- nvinfo : EIATTR_SPARSE_MMA_MASK
	.align		4
.L_34:
        /*0048*/ 	.byte	0x03, 0x50
        /*004a*/ 	.short	0x0000


	//----- nvinfo : EIATTR_MAXREG_COUNT
	.align		4
        /*004c*/ 	.byte	0x03, 0x1b
        /*004e*/ 	.short	0x00ff


	//----- nvinfo : EIATTR_MERCURY_ISA_VERSION
	.align		4
        /*0050*/ 	.byte	0x03, 0x5f
        /*0052*/ 	.short	0x0101


	//----- nvinfo : EIATTR_VRC_CTA_INIT_COUNT
	.align		4
        /*0054*/ 	.byte	0x02, 0x4a
	.zero		1
	.zero		1


	//----- nvinfo : EIATTR_EXIT_INSTR_OFFSETS
	.align		4
        /*0058*/ 	.byte	0x04, 0x1c
        /*005a*/ 	.short	(.L_36 - .L_35)


	//   ....[0]....
.L_35:
        /*005c*/ 	.word	0x00000070


	//   ....[1]....
        /*0060*/ 	.word	0x000001e0


	//----- nvinfo : EIATTR_CRS_STACK_SIZE
	.align		4
.L_36:
        /*0064*/ 	.byte	0x04, 0x1e
        /*0066*/ 	.short	(.L_38 - .L_37)
.L_37:
        /*0068*/ 	.word	0x00000000


	//----- nvinfo : EIATTR_CBANK_PARAM_SIZE
	.align		4
.L_38:
        /*006c*/ 	.byte	0x03, 0x19
        /*006e*/ 	.short	0x0018


	//----- nvinfo : EIATTR_PARAM_CBANK
	.align		4
        /*0070*/ 	.byte	0x04, 0x0a
        /*0072*/ 	.short	(.L_40 - .L_39)
	.align		4
.L_39:
        /*0074*/ 	.word	index@(.nv.constant0._Z22get_simplex_dimensionsPiS_ii)
        /*0078*/ 	.short	0x0380
        /*007a*/ 	.short	0x0018


	//----- nvinfo : EIATTR_SW_WAR
	.align		4
.L_40:
        /*007c*/ 	.byte	0x04, 0x36
        /*007e*/ 	.short	(.L_42 - .L_41)
.L_41:
        /*0080*/ 	.word	0x00000008
.L_42:


//--------------------- .nv.info._Z19count_simplices_dimPiS_i --------------------------
	.section	.nv.info._Z19count_simplices_dimPiS_i,"",@"SHT_CUDA_INFO"
	.sectionflags	@""
	.align	4


	//----- nvinfo : EIATTR_CUDA_API_VERSION
	.align		4
        /*0000*/ 	.byte	0x04, 0x37
        /*0002*/ 	.short	(.L_44 - .L_43)
.L_43:
        /*0004*/ 	.word	0x00000082


	//----- nvinfo : EIATTR_KPARAM_INFO
	.align		4
.L_44:
        /*0008*/ 	.byte	0x04, 0x17
        /*000a*/ 	.short	(.L_46 - .L_45)
.L_45:
        /*000c*/ 	.word	0x00000000
        /*0010*/ 	.short	0x0002
        /*0012*/ 	.short	0x0010
        /*0014*/ 	.byte	0x00, 0xf0, 0x11, 0x00


	//----- nvinfo : EIATTR_KPARAM_INFO
	.align		4
.L_46:
        /*0018*/ 	.byte	0x04, 0x17
        /*001a*/ 	.short	(.L_48 - .L_47)
.L_47:
        /*001c*/ 	.word	0x00000000
        /*0020*/ 	.short	0x0001
        /*0022*/ 	.short	0x0008
        /*0024*/ 	.byte	0x00, 0xf5, 0x21, 0x00


	//----- nvinfo : EIATTR_KPARAM_INFO
	.align		4
.L_48:
        /*0028*/ 	.byte	0x04, 0x17
        /*002a*/ 	.short	(.L_50 - .L_49)
.L_49:
        /*002c*/ 	.word	0x00000000
        /*0030*/ 	.short	0x0000
        /*0032*/ 	.short	0x0000
        /*0034*/ 	.byte	0x00, 0xf5, 0x21, 0x00


	//----- nvinfo : EIATTR_SPARSE_MMA_MASK
	.align		4
.L_50:
        /*0038*/ 	.byte	0x03, 0x50
        /*003a*/ 	.short	0x0000


	//----- nvinfo : EIATTR_MAXREG_COUNT
	.align		4
        /*003c*/ 	.byte	0x03, 0x1b
        /*003e*/ 	.short	0x00ff


	//----- nvinfo : EIATTR_MERCURY_ISA_VERSION
	.align		4
        /*0040*/ 	.byte	0x03, 0x5f
        /*0042*/ 	.short	0x0101


	//----- nvinfo : EIATTR_VRC_CTA_INIT_COUNT
	.align		4
        /*0044*/ 	.byte	0x02, 0x4a
	.zero		1
	.zero		1


	//----- nvinfo : EIATTR_EXIT_INSTR_OFFSETS
	.align		4
        /*0048*/ 	.byte	0x04, 0x1c
        /*004a*/ 	.short	(.L_52 - .L_51)


	//   ....[0]....
.L_51:
        /*004c*/ 	.word	0x00000070


	//   ....[1]....
        /*0050*/ 	.word	0x000000d0


	//   ....[2]....
        /*0054*/ 	.word	0x00000120


	//----- nvinfo : EIATTR_CBANK_PARAM_SIZE
	.align		4
.L_52:
        /*0058*/ 	.byte	0x03, 0x19
        /*005a*/ 	.short	0x0014


	//----- nvinfo : EIATTR_PARAM_CBANK
	.align		4
        /*005c*/ 	.byte	0x04, 0x0a
        /*005e*/ 	.short	(.L_54 - .L_53)
	.align		4
.L_53:
        /*0060*/ 	.word	index@(.nv.constant0._Z19count_simplices_dimPiS_i)
        /*0064*/ 	.short	0x0380
        /*0066*/ 	.short	0x0014


	//----- nvinfo : EIATTR_SW_WAR
	.align		4
.L_54:
        /*0068*/ 	.byte	0x04, 0x36
        /*006a*/ 	.short	(.L_56 - .L_55)
.L_55:
        /*006c*/ 	.word	0x00000008
.L_56:


//--------------------- .nv.info._Z20get_dims_order_startPiS_S_i --------------------------
	.section	.nv.info._Z20get_dims_order_startPiS_S_i,"",@"SHT_CUDA_INFO"
	.sectionflags	@""
	.align	4


	//----- nvinfo : EIATTR_CUDA_API_VERSION
	.align		4
        /*0000*/ 	.byte	0x04, 0x37
        /*0002*/ 	.short	(.L_58 - .L_57)
.L_57:
        /*0004*/ 	.word	0x00000082


	//----- nvinfo : EIATTR_KPARAM_INFO
	.align		4
.L_58:
        /*0008*/ 	.byte	0x04, 0x17
        /*000a*/ 	.short	(.L_60 - .L_59)
.L_59:
        /*000c*/ 	.word	0x00000000
        /*0010*/ 	.short	0x0003
        /*0012*/ 	.short	0x0018
        /*0014*/ 	.byte	0x00, 0xf0, 0x11, 0x00


	//----- nvinfo : EIATTR_KPARAM_INFO
	.align		4
.L_60:
        /*0018*/ 	.byte	0x04, 0x17
        /*001a*/ 	.short	(.L_62 - .L_61)
.L_61:
        /*001c*/ 	.word	0x00000000
        /*0020*/ 	.short	0x0002
        /*0022*/ 	.short	0x0010
        /*0024*/ 	.byte	0x00, 0xf5, 0x21, 0x00


	//----- nvinfo : EIATTR_KPARAM_INFO
	.align		4
.L_62:
        /*0028*/ 	.byte	0x04, 0x17
        /*002a*/ 	.short	(.L_64 - .L_63)
.L_63:
        /*002c*/ 	.word	0x00000000
        /*0030*/ 	.short	0x0001
        /*0032*/ 	.short	0x0008
        /*0034*/ 	.byte	0x00, 0xf5, 0x21, 0x00


	//----- nvinfo : EIATTR_KPARAM_INFO
	.align		4
.L_64:
        /*0038*/ 	.byte	0x04, 0x17
        /*003a*/ 	.short	(.L_66 - .L_65)
.L_65:
        /*003c*/ 	.word	0x00000000
        /*0040*/ 	.short	0x0000
        /*0042*/ 	.short	0x0000
        /*0044*/ 	.byte	0x00, 0xf5, 0x21, 0x00


	//----- nvinfo : EIATTR_SPARSE_MMA_MASK
	.align		4
.L_66:
        /*0048*/ 	.byte	0x03, 0x50
        /*004a*/ 	.short	0x0000


	//----- nvinfo : EIATTR_MAXREG_COUNT
	.align		4
        /*004c*/ 	.byte	0x03, 0x1b
        /*004e*/ 	.short	0x00ff


	//----- nvinfo : EIATTR_MERCURY_ISA_VERSION
	.align		4
        /*0050*/ 	.byte	0x03, 0x5f
        /*0052*/ 	.short	0x0101


	//----- nvinfo : EIATTR_VRC_CTA_INIT_COUNT
	.align		4
        /*0054*/ 	.byte	0x02, 0x4a
	.zero		1
	.zero		1


	//----- nvinfo : EIATTR_EXIT_INSTR_OFFSETS
	.align		4
        /*0058*/ 	.byte	0x04, 0x1c
        /*005a*/ 	.short	(.L_68 - .L_67)


	//   ....[0]....
.L_67:
        /*005c*/ 	.word	0x00000070


	//   ....[1]....
        /*0060*/ 	.word	0x000000d0


	//   ....[2]....
        /*0064*/ 	.word	0x00000140


	//----- nvinfo : EIATTR_CBANK_PARAM_SIZE
	.align		4
.L_68:
        /*0068*/ 	.byte	0x03, 0x19
        /*006a*/ 	.short	0x001c


	//----- nvinfo : EIATTR_PARAM_CBANK
	.align		4
        /*006c*/ 	.byte	0x04, 0x0a
        /*006e*/ 	.short	(.L_70 - .L_69)
	.align		4
.L_69:
        /*0070*/ 	.word	index@(.nv.constant0._Z20get_dims_order_startPiS_S_i)
        /*0074*/ 	.short	0x0380
        /*0076*/ 	.short	0x001c


	//----- nvinfo : EIATTR_SW_WAR
	.align		4
.L_70:
        /*0078*/ 	.byte	0x04, 0x36
        /*007a*/ 	.short	(.L_72 - .L_71)
.L_71:
        /*007c*/ 	.word	0x00000008
.L_72:


//--------------------- .nv.info._Z18compute_dims_orderPiS_S_iS_ --------------------------
	.section	.nv.info._Z18compute_dims_orderPiS_S_iS_,"",@"SHT_CUDA_INFO"
	.sectionflags	@""
	.align	4


	//----- nvinfo : EIATTR_CUDA_API_VERSION
	.align		4
        /*0000*/ 	.byte	0x04, 0x37
        /*0002*/ 	.short	(.L_74 - .L_73)
.L_73:
        /*0004*/ 	.word	0x00000082


	//----- nvinfo : EIATTR_KPARAM_INFO
	.align		4
.L_74:
        /*0008*/ 	.byte	0x04, 0x17
        /*000a*/ 	.short	(.L_76 - .L_75)
.L_75:
        /*000c*/ 	.word	0x00000000
        /*0010*/ 	.short	0x0004
        /*0012*/ 	.short	0x0020
        /*0014*/ 	.byte	0x00, 0xf5, 0x21, 0x00


	//----- nvinfo : EIATTR_KPARAM_INFO
	.align		4
.L_76:
        /*0018*/ 	.byte	0x04, 0x17
        /*001a*/ 	.short	(.L_78 - .L_77)
.L_77:
        /*001c*/ 	.word	0x00000000
        /*0020*/ 	.short	0x0003
        /*0022*/ 	.short	0x0018
        /*0024*/ 	.byte	0x00, 0xf0, 0x11, 0x00


	//----- nvinfo : EIATTR_KPARAM_INFO
	.align		4
.L_78:
        /*0028*/ 	.byte	0x04, 0x17
        /*002a*/ 	.short	(.L_80 - .L_79)
.L_79:
        /*002c*/ 	.word	0x00000000
        /*0030*/ 	.short	0x0002
        /*0032*/ 	.short	0x0010
        /*0034*/ 	.byte	0x00, 0xf5, 0x21, 0x00


	//----- nvinfo : EIATTR_KPARAM_INFO
	.align		4
.L_80:
        /*0038*/ 	.byte	0x04, 0x17
        /*003a*/ 	.short	(.L_82 - .L_81)
.L_81:
        /*003c*/ 	.word	0x00000000
        /*0040*/ 	.short	0x0001
        /*0042*/ 	.short	0x0008
        /*0044*/ 	.byte	0x00, 0xf5, 0x21, 0x00


	//----- nvinfo : EIATTR_KPARAM_INFO
	.align		4
.L_82:
        /*0048*/ 	.byte	0x04, 0x17
        /*004a*/ 	.short	(.L_84 - .L_83)
.L_83:
        /*004c*/ 	.word	0x00000000
        /*0050*/ 	.short	0x0000
        /*0052*/ 	.short	0x0000
        /*0054*/ 	.byte	0x00, 0xf5, 0x21, 0x00


	//----- nvinfo : EIATTR_SPARSE_MMA_MASK
	.align		4
.L_84:
        /*0058*/ 	.byte	0x03, 0x50
        /*005a*/ 	.short	0x0000


	//----- nvinfo : EIATTR_MAXREG_COUNT
	.align		4
        /*005c*/ 	.byte	0x03, 0x1b
        /*005e*/ 	.short	0x00ff


	//----- nvinfo : EIATTR_NUM_BARRIERS
	.align		4
        /*0060*/ 	.byte	0x02, 0x4c
        /*0062*/ 	.byte	0x01
	.zero		1


	//----- nvinfo : EIATTR_MERCURY_ISA_VERSION
	.align		4
        /*0064*/ 	.byte	0x03, 0x5f
        /*0066*/ 	.short	0x0101


	//----- nvinfo : EIATTR_VRC_CTA_INIT_COUNT
	.align		4
        /*0068*/ 	.byte	0x02, 0x4a
	.zero		1
	.zero		1


	//----- nvinfo : EIATTR_EXIT_INSTR_OFFSETS
	.align		4
        /*006c*/ 	.byte	0x04, 0x1c
        /*006e*/ 	.short	(.L_86 - .L_85)


	//   ....[0]....
.L_85:
        /*0070*/ 	.word	0x00000070


	//   ....[1]....
        /*0074*/ 	.word	0x000001a0


	//----- nvinfo : EIATTR_CBANK_PARAM_SIZE
	.align		4
.L_86:
        /*0078*/ 	.byte	0x03, 0x19
        /*007a*/ 	.short	0x0028


	//----- nvinfo : EIATTR_PARAM_CBANK
	.align		4
        /*007c*/ 	.byte	0x04, 0x0a
        /*007e*/ 	.short	(.L_88 - .L_87)
	.align		4
.L_87:
        /*0080*/ 	.word	index@(.nv.constant0._Z18compute_dims_orderPiS_S_iS_)
        /*0084*/ 	.short	0x0380
        /*0086*/ 	.short	0x0028


	//----- nvinfo : EIATTR_SW_WAR
	.align		4
.L_88:
        /*0088*/ 	.byte	0x04, 0x36
        /*008a*/ 	.short	(.L_90 - .L_89)
.L_89:
        /*008c*/ 	.word	0x00000008
.L_90:


//--------------------- .nv.callgraph             --------------------------
	.section	.nv.callgraph,"",@"SHT_CUDA_CALLGRAPH"
	.align	4
	.sectionentsize	8
	.align		4
        /*0000*/ 	.word	0x00000000
	.align		4
        /*0004*/ 	.word	0xffffffff
	.align		4
        /*0008*/ 	.word	0x00000000
	.align		4
        /*000c*/ 	.word	0xfffffffe
	.align		4
        /*0010*/ 	.word	0x00000000
	.align		4
        /*0014*/ 	.word	0xfffffffd
	.align		4
        /*0018*/ 	.word	0x00000000
	.align		4
        /*001c*/ 	.word	0xfffffffc


//--------------------- .nv.constant4             --------------------------
	.section	.nv.constant4,"a",@progbits
	.align	8
	.align		8
.nv.constant4:
        /*0000*/ 	.dword	d_lock


//--------------------- .text._Z22get_simplex_dimensionsPiS_ii --------------------------
	.section	.text._Z22get_simplex_dimensionsPiS_ii,"ax",@progbits
	.align	128
        .global         _Z22get_simplex_dimensionsPiS_ii
        .type           _Z22get_simplex_dimensionsPiS_ii,@function
        .size           _Z22get_simplex_dimensionsPiS_ii,(.L_x_7 - _Z22get_simplex_dimensionsPiS_ii)
        .other          _Z22get_simplex_dimensionsPiS_ii,@"STO_CUDA_ENTRY STV_DEFAULT"
_Z22get_simplex_dimensionsPiS_ii:
.text._Z22get_simplex_dimensionsPiS_ii:
[----:B------:R-:W-:Y:S01]  /*0000*/  LDC R1, c[0x0][0x37c] ;  /* 0x0000df00ff017b82 */ /* 0x000fe20000000800 */
[----:B------:R-:W0:Y:S01]  /*0010*/  S2R R7, SR_TID.X ;  /* 0x0000000000077919 */ /* 0x000e220000002100 */
[----:B------:R-:W0:Y:S01]  /*0020*/  LDCU UR4, c[0x0][0x360] ;  /* 0x00006c00ff0477ac */ /* 0x000e220008000800 */
[----:B------:R-:W0:Y:S01]  /*0030*/  S2R R0, SR_CTAID.X ;  /* 0x0000000000007919 */ /* 0x000e220000002500 */
[----:B------:R-:W1:Y:S01]  /*0040*/  LDCU UR5, c[0x0][0x390] ;  /* 0x00007200ff0577ac */ /* 0x000e620008000800 */
[----:B0-----:R-:W-:-:S05]  /*0050*/  IMAD R7, R0, UR4, R7 ;  /* 0x0000000400077c24 */ /* 0x001fca000f8e0207 */
[----:B-1----:R-:W-:-:S13]  /*0060*/  ISETP.GE.AND P0, PT, R7, UR5, PT ;  /* 0x0000000507007c0c */ /* 0x002fda000bf06270 */
[----:B------:R-:W-:Y:S05]  /*0070*/  @P0 EXIT ;  /* 0x000000000000094d */ /* 0x000fea0003800000 */
[----:B------:R-:W0:Y:S01]  /*0080*/  LDCU UR6, c[0x0][0x394] ;  /* 0x00007280ff0677ac */ /* 0x000e220008000800 */
[----:B------:R-:W-:Y:S01]  /*0090*/  MOV R11, 0xffffffff ;  /* 0xffffffff000b7802 */ /* 0x000fe20000000f00 */
[----:B------:R-:W1:Y:S01]  /*00a0*/  LDCU.64 UR4, c[0x0][0x358] ;  /* 0x00006b00ff0477ac */ /* 0x000e620008000a00 */
[----:B0-----:R-:W-:-:S09]  /*00b0*/  UISETP.GE.AND UP0, UPT, UR6, 0x1, UPT ;  /* 0x000000010600788c */ /* 0x001fd2000bf06270 */
[----:B-1----:R-:W-:Y:S05]  /*00c0*/  BRA.U !UP0, `(.L_x_0) ;  /* 0x0000000108387547 */ /* 0x002fea000b800000 */
[----:B------:R-:W0:Y:S01]  /*00d0*/  LDC.64 R4, c[0x0][0x388] ;  /* 0x0000e200ff047b82 */ /* 0x000e220000000a00 */
[----:B------:R-:W-:Y:S01]  /*00e0*/  IMAD R9, R7, UR6, RZ ;  /* 0x0000000607097c24 */ /* 0x000fe2000f8e02ff */
[----:B------:R-:W-:Y:S01]  /*00f0*/  BSSY.RECONVERGENT B0, `(.L_x_0) ;  /* 0x000000b000007945 */ /* 0x000fe20003800200 */
[----:B------:R-:W-:Y:S02]  /*0100*/  MOV R11, 0xffffffff ;  /* 0xffffffff000b7802 */ /* 0x000fe40000000f00 */
[----:B------:R-:W-:-:S07]  /*0110*/  VIADD R0, R9, UR6 ;  /* 0x0000000609007c36 */ /* 0x000fce0008000000 */
.L_x_2:
[----:B0-----:R-:W-:-:S06]  /*0120*/  IMAD.WIDE R2, R9, 0x4, R4 ;  /* 0x0000000409027825 */ /* 0x001fcc00078e0204 */
[----:B------:R-:W2:Y:S02]  /*0130*/  LDG.E R2, desc[UR4][R2.64] ;  /* 0x0000000402027981 */ /* 0x000ea4000c1e1900 */
[----:B--2---:R-:W-:-:S13]  /*0140*/  ISETP.NE.AND P0, PT, R2, -0x1, PT ;  /* 0xffffffff0200780c */ /* 0x004fda0003f05270 */
[----:B------:R-:W-:Y:S05]  /*0150*/  @!P0 BRA `(.L_x_1) ;  /* 0x0000000000108947 */ /* 0x000fea0003800000 */
[----:B------:R-:W-:Y:S01]  /*0160*/  IADD3 R9, PT, PT, R9, 0x1, RZ ;  /* 0x0000000109097810 */ /* 0x000fe20007ffe0ff */
[----:B------:R-:W-:-:S03]  /*0170*/  VIADD R11, R11, 0x1 ;  /* 0x000000010b0b7836 */ /* 0x000fc60000000000 */
[----:B------:R-:W-:-:S13]  /*0180*/  ISETP.GE.AND P0, PT, R9, R0, PT ;  /* 0x000000000900720c */ /* 0x000fda0003f06270 */
[----:B------:R-:W-:Y:S05]  /*0190*/  @!P0 BRA `(.L_x_2) ;  /* 0xfffffffc00e08947 */ /* 0x000fea000383ffff */
.L_x_1:
[----:B------:R-:W-:Y:S05]  /*01a0*/  BSYNC.RECONVERGENT B0 ;  /* 0x0000000000007941 */ /* 0x000fea0003800200 */
.L_x_0:
[----:B------:R-:W0:Y:S02]  /*01b0*/  LDC.64 R2, c[0x0][0x380] ;  /* 0x0000e000ff027b82 */ /* 0x000e240000000a00 */
[----:B0-----:R-:W-:-:S05]  /*01c0*/  IMAD.WIDE R2, R7, 0x4, R2 ;  /* 0x0000000407027825 */ /* 0x001fca00078e0202 */
[----:B------:R-:W-:Y:S01]  /*01d0*/  STG.E desc[UR4][R2.64], R11 ;  /* 0x0000000b02007986 */ /* 0x000fe2000c101904 */
[----:B------:R-:W-:Y:S05]  /*01e0*/  EXIT ;  /* 0x000000000000794d */ /* 0x000fea0003800000 */
.L_x_3:
[----:B------:R-:W-:-:S00]  /*01f0*/  BRA `(.L_x_3) ;  /* 0xfffffffc00fc7947 */ /* 0x000fc0000383ffff */
[----:B------:R-:W-:-:S00]  /*0200*/  NOP ;  /* 0x0000000000007918 */ /* 0x000fc00000000000 */
[----:B------:R-:W-:-:S00]  /*0210*/  NOP ;  /* 0x0000000000007918 */ /* 0x000fc00000000000 */
[----:B------:R-:W-:-:S00]  /*0220*/  NOP ;  /* 0x0000000000007918 */ /* 0x000fc00000000000 */
[----:B------:R-:W-:-:S00]  /*0230*/  NOP ;  /* 0x0000000000007918 */ /* 0x000fc00000000000 */
[----:B------:R-:W-:-:S00]  /*0240*/  NOP ;  /* 0x0000000000007918 */ /* 0x000fc00000000000 */
[----:B------:R-:W-:-:S00]  /*0250*/  NOP ;  /* 0x0000000000007918 */ /* 0x000fc00000000000 */
[----:B------:R-:W-:-:S00]  /*0260*/  NOP ;  /* 0x0000000000007918 */ /* 0x000fc00000000000 */
[----:B------:R-:W-:-:S00]  /*0270*/  NOP ;  /* 0x0000000000007918 */ /* 0x000fc00000000000 */
.L_x_7:


//--------------------- .text._Z19count_simplices_dimPiS_i --------------------------
	.section	.text._Z19count_simplices_dimPiS_i,"ax",@progbits
	.align	128
        .global         _Z19count_simplices_dimPiS_i
        .type           _Z19count_simplices_dimPiS_i,@function
        .size           _Z19count_simplices_dimPiS_i,(.L_x_8 - _Z19count_simplices_dimPiS_i)
        .other          _Z19count_simplices_dimPiS_i,@"STO_CUDA_ENTRY STV_DEFAULT"
_Z19count_simplices_dimPiS_i:
.text._Z19count_simplices_dimPiS_i:
        /* <DEDUP_REMOVED lines=8> */
[----:B------:R-:W0:Y:S01]  /*0080*/  LDC.64 R2, c[0x0][0x388] ;  /* 0x0000e200ff027b82 */ /* 0x000e220000000a00 */
[----:B------:R-:W1:Y:S01]  /*0090*/  LDCU.64 UR4, c[0x0][0x358] ;  /* 0x00006b00ff0477ac */ /* 0x000e620008000a00 */
[----:B0-----:R-:W-:-:S05]  /*00a0*/  IMAD.WIDE R2, R5, 0x4, R2 ;  /* 0x0000000405027825 */ /* 0x001fca00078e0202 */
[----:B-1----:R-:W2:Y:S02]  /*00b0*/  LDG.E R5, desc[UR4][R2.64] ;  /* 0x0000000402057981 */ /* 0x002ea4000c1e1900 */
[----:B--2---:R-:W-:-:S13]  /*00c0*/  ISETP.GE.AND P0, PT, R5, RZ, PT ;  /* 0x000000ff0500720c */ /* 0x004fda0003f06270 */
[----:B------:R-:W-:Y:S05]  /*00d0*/  @!P0 EXIT ;  /* 0x000000000000894d */ /* 0x000fea0003800000 */
[----:B------:R-:W0:Y:S01]  /*00e0*/  LDC.64 R2, c[0x0][0x380] ;  /* 0x0000e000ff027b82 */ /* 0x000e220000000a00 */
[----:B------:R-:W-:Y:S02]  /*00f0*/  HFMA2 R7, -RZ, RZ, 0, 5.9604644775390625e-08 ;  /* 0x00000001ff077431 */ /* 0x000fe400000001ff */
[----:B0-----:R-:W-:-:S05]  /*0100*/  IMAD.WIDE.U32 R2, R5, 0x4, R2 ;  /* 0x0000000405027825 */ /* 0x001fca00078e0002 */
[----:B------:R-:W-:Y:S01]  /*0110*/  REDG.E.ADD.STRONG.GPU desc[UR4][R2.64], R7 ;  /* 0x000000070200798e */ /* 0x000fe2000c12e104 */
[----:B------:R-:W-:Y:S05]  /*0120*/  EXIT ;  /* 0x000000000000794d */ /* 0x000fea0003800000 */
.L_x_4:
        /* <DEDUP_REMOVED lines=13> */
.L_x_8:


//--------------------- .text._Z20get_dims_order_startPiS_S_i --------------------------
	.section	.text._Z20get_dims_order_startPiS_S_i,"ax",@progbits
	.align	128
        .global         _Z20get_dims_order_startPiS_S_i
        .type           _Z20get_dims_order_startPiS_S_i,@function
        .size           _Z20get_dims_order_startPiS_S_i,(.L_x_9 - _Z20get_dims_order_startPiS_S_i)
        .other          _Z20get_dims_order_startPiS_S_i,@"STO_CUDA_ENTRY STV_DEFAULT"
_Z20get_dims_order_startPiS_S_i:
.text._Z20get_dims_order_startPiS_S_i:
        /* <DEDUP_REMOVED lines=10> */
[----:B0-----:R-:W-:-:S06]  /*00a0*/  IMAD.WIDE R2, R7, 0x4, R2 ;  /* 0x0000000407027825 */ /* 0x001fcc00078e0202 */
[----:B-1----:R-:W2:Y:S02]  /*00b0*/  LDG.E R2, desc[UR4][R2.64] ;  /* 0x0000000402027981 */ /* 0x002ea4000c1e1900 */
[----:B--2---:R-:W-:-:S13]  /*00c0*/  ISETP.NE.AND P0, PT, R2, RZ, PT ;  /* 0x000000ff0200720c */ /* 0x004fda0003f05270 */
[----:B------:R-:W-:Y:S05]  /*00d0*/  @P0 EXIT ;  /* 0x000000000000094d */ /* 0x000fea0003800000 */
[----:B------:R-:W0:Y:S08]  /*00e0*/  LDC.64 R2, c[0x0][0x380] ;  /* 0x0000e000ff027b82 */ /* 0x000e300000000a00 */
[----:B------:R-:W1:Y:S01]  /*00f0*/  LDC.64 R4, c[0x0][0x390] ;  /* 0x0000e400ff047b82 */ /* 0x000e620000000a00 */
[----:B0-----:R-:W-:-:S06]  /*0100*/  IMAD.WIDE R2, R7, 0x4, R2 ;  /* 0x0000000407027825 */ /* 0x001fcc00078e0202 */
[----:B------:R-:W1:Y:S02]  /*0110*/  LDG.E R3, desc[UR4][R2.64] ;  /* 0x0000000402037981 */ /* 0x000e64000c1e1900 */
[----:B-1----:R-:W-:-:S05]  /*0120*/  IMAD.WIDE R4, R3, 0x4, R4 ;  /* 0x0000000403047825 */ /* 0x002fca00078e0204 */
[----:B------:R-:W-:Y:S01]  /*0130*/  STG.E desc[UR4][R4.64+0x4], R7 ;  /* 0x0000040704007986 */ /* 0x000fe2000c101904 */
[----:B------:R-:W-:Y:S05]  /*0140*/  EXIT ;  /* 0x000000000000794d */ /* 0x000fea0003800000 */
.L_x_5:
        /* <DEDUP_REMOVED lines=11> */
.L_x_9:


//--------------------- .text._Z18compute_dims_orderPiS_S_iS_ --------------------------
	.section	.text._Z18compute_dims_orderPiS_S_iS_,"ax",@progbits
	.align	128
        .global         _Z18compute_dims_orderPiS_S_iS_
        .type           _Z18compute_dims_orderPiS_S_iS_,@function
        .size           _Z18compute_dims_orderPiS_S_iS_,(.L_x_10 - _Z18compute_dims_orderPiS_S_iS_)
        .other          _Z18compute_dims_orderPiS_S_iS_,@"STO_CUDA_ENTRY STV_DEFAULT"
_Z18compute_dims_orderPiS_S_iS_:
.text._Z18compute_dims_orderPiS_S_iS_:
        /* <DEDUP_REMOVED lines=9> */
[----:B------:R-:W1:Y:S07]  /*0090*/  LDCU.64 UR4, c[0x0][0x358] ;  /* 0x00006b00ff0477ac */ /* 0x000e6e0008000a00 */
[----:B------:R-:W2:Y:S08]  /*00a0*/  LDC.64 R4, c[0x0][0x390] ;  /* 0x0000e400ff047b82 */ /* 0x000eb00000000a00 */
[----:B------:R-:W3:Y:S01]  /*00b0*/  LDC.64 R6, c[0x0][0x388] ;  /* 0x0000e200ff067b82 */ /* 0x000ee20000000a00 */
[----:B0-----:R-:W-:-:S06]  /*00c0*/  IMAD.WIDE R2, R11, 0x4, R2 ;  /* 0x000000040b027825 */ /* 0x001fcc00078e0202 */
[----:B-1----:R-:W2:Y:S02]  /*00d0*/  LDG.E R3, desc[UR4][R2.64] ;  /* 0x0000000402037981 */ /* 0x002ea4000c1e1900 */
[----:B--2---:R-:W-:-:S05]  /*00e0*/  IMAD.WIDE R4, R3, 0x4, R4 ;  /* 0x0000000403047825 */ /* 0x004fca00078e0204 */
[----:B------:R-:W2:Y:S01]  /*00f0*/  LDG.E R0, desc[UR4][R4.64+0x4] ;  /* 0x0000040404007981 */ /* 0x000ea2000c1e1900 */
[----:B---3--:R-:W-:Y:S01]  /*0100*/  IMAD.WIDE R6, R11, 0x4, R6 ;  /* 0x000000040b067825 */ /* 0x008fe200078e0206 */
[----:B------:R-:W0:Y:S01]  /*0110*/  LDC.64 R8, c[0x4][RZ] ;  /* 0x01000000ff087b82 */ /* 0x000e220000000a00 */
[----:B--2---:R-:W-:-:S05]  /*0120*/  IADD3 R13, PT, PT, R0, 0x1, RZ ;  /* 0x00000001000d7810 */ /* 0x004fca0007ffe0ff */
[----:B------:R-:W-:Y:S04]  /*0130*/  STG.E desc[UR4][R6.64], R13 ;  /* 0x0000000d06007986 */ /* 0x000fe8000c101904 */
[----:B------:R-:W2:Y:S01]  /*0140*/  LDG.E R0, desc[UR4][R4.64+0x4] ;  /* 0x0000040404007981 */ /* 0x000ea2000c1e1900 */
[----:B------:R-:W-:Y:S02]  /*0150*/  IADD3 R11, PT, PT, R11, 0x1, RZ ;  /* 0x000000010b0b7810 */ /* 0x000fe40007ffe0ff */
[----:B--2---:R-:W-:-:S05]  /*0160*/  IADD3 R15, PT, PT, R0, 0x1, RZ ;  /* 0x00000001000f7810 */ /* 0x004fca0007ffe0ff */
[----:B------:R-:W-:Y:S04]  /*0170*/  STG.E desc[UR4][R4.64+0x4], R15 ;  /* 0x0000040f04007986 */ /* 0x000fe8000c101904 */
[----:B0-----:R-:W-:Y:S01]  /*0180*/  STG.E desc[UR4][R8.64], R11 ;  /* 0x0000000b08007986 */ /* 0x001fe2000c101904 */
[----:B------:R-:W-:Y:S06]  /*0190*/  BAR.SYNC.DEFER_BLOCKING 0x0 ;  /* 0x0000000000007b1d */ /* 0x000fec0000010000 */
[----:B------:R-:W-:Y:S05]  /*01a0*/  EXIT ;  /* 0x000000000000794d */ /* 0x000fea0003800000 */
.L_x_6:
        /* <DEDUP_REMOVED lines=13> */
.L_x_10:


//--------------------- .nv.shared.reserved.0     --------------------------
	.section	.nv.shared.reserved.0,"aw",@nobits
	.weak		__nv_reservedSMEM_offset_0_alias
	.size		__nv_reservedSMEM_offset_0_alias, 0, 64
	.other		__nv_reservedSMEM_offset_0_alias,@"STO_CUDA_RESERVED_SHARED STV_DEFAULT"
__nv_reservedSMEM_offset_0_alias:
	.zero		0
	.zero		64


//--------------------- .nv.global                --------------------------
	.section	.nv.global,"aw",@nobits
	.align	4
.nv.global:
	.type		d_lock,@object
	.size		d_lock,(.L_0 - d_lock)
d_lock:
	.zero		4
.L_0:


//--------------------- .nv.constant0._Z22get_simplex_dimensionsPiS_ii --------------------------
	.section	.nv.constant0._Z22get_simplex_dimensionsPiS_ii,"a",@progbits
	.sectionflags	@""
	.align	4
.nv.constant0._Z22get_simplex_dimensionsPiS_ii:
	.zero		920


//--------------------- .nv.constant0._Z19count_simplices_dimPiS_i --------------------------
	.section	.nv.constant0._Z19count_simplices_dimPiS_i,"a",@progbits
	.sectionflags	@""
	.align	4
.nv.constant0._Z19count_simplices_dimPiS_i:
	.zero		916


//--------------------- .nv.constant0._Z20get_dims_order_startPiS_S_i --------------------------
	.section	.nv.constant0._Z20get_dims_order_startPiS_S_i,"a",@progbits
	.sectionflags	@""
	.align	4
.nv.constant0._Z20get_dims_order_startPiS_S_i:
	.zero		924


//--------------------- .nv.constant0._Z18compute_dims_orderPiS_S_iS_ --------------------------
	.section	.nv.constant0._Z18compute_dims_orderPiS_S_iS_,"a",@progbits
	.sectionflags	@""
	.align	4
.nv.constant0._Z18compute_dims_orderPiS_S_iS_:
	.zero		936


//--------------------- SYMBOLS --------------------------

	.type		.nv.reservedSmem.offset0,@object
	.size		.nv.reservedSmem.offset0,0x4
